	.headerflags	@"EF_CUDA_TEXMODE_UNIFIED EF_CUDA_64BIT_ADDRESS EF_CUDA_ACCELERATORS EF_CUDA_SM90 EF_CUDA_VIRTUAL_SM(EF_CUDA_SM90)"
	.elftype	@"ET_EXEC"


//--------------------- .nv.info                  --------------------------
	.section	.nv.info,"",@"SHT_CUDA_INFO"
	.align	4


	//----- nvinfo : EIATTR_REGCOUNT
	.align		4
        /*0000*/ 	.byte	0x04, 0x2f
        /*0002*/ 	.short	(.L_3 - .L_2)
	.align		4
.L_2:
        /*0004*/ 	.word	index@(triton_poi_fused__native_batch_norm_legit_no_training_mean_silu_35)
        /*0008*/ 	.word	0x00000013


	//----- nvinfo : EIATTR_MIN_STACK_SIZE
	.align		4
.L_3:
        /*000c*/ 	.byte	0x04, 0x12
        /*000e*/ 	.short	(.L_5 - .L_4)
	.align		4
.L_4:
        /*0010*/ 	.word	index@(triton_poi_fused__native_batch_norm_legit_no_training_mean_silu_35)
        /*0014*/ 	.word	0x00000000


	//----- nvinfo : EIATTR_FRAME_SIZE
	.align		4
.L_5:
        /*0018*/ 	.byte	0x04, 0x11
        /*001a*/ 	.short	(.L_7 - .L_6)
	.align		4
.L_6:
        /*001c*/ 	.word	index@(triton_poi_fused__native_batch_norm_legit_no_training_mean_silu_35)
        /*0020*/ 	.word	0x00000000


	//----- nvinfo : EIATTR_MIN_STACK_SIZE
	.align		4
.L_7:
        /*0024*/ 	.byte	0x04, 0x12
        /*0026*/ 	.short	(.L_9 - .L_8)
	.align		4
.L_8:
        /*0028*/ 	.word	index@(triton_poi_fused__native_batch_norm_legit_no_training_mean_silu_35)
        /*002c*/ 	.word	0x00000000
.L_9:


//--------------------- .nv.info.triton_poi_fused__native_batch_norm_legit_no_training_mean_silu_35 --------------------------
	.section	.nv.info.triton_poi_fused__native_batch_norm_legit_no_training_mean_silu_35,"",@"SHT_CUDA_INFO"
	.sectionflags	@""
	.align	4


	//----- nvinfo : EIATTR_CUDA_API_VERSION
	.align		4
        /*0000*/ 	.byte	0x04, 0x37
        /*0002*/ 	.short	(.L_11 - .L_10)
.L_10:
        /*0004*/ 	.word	0x0000007c


	//----- nvinfo : EIATTR_KPARAM_INFO
	.align		4
.L_11:
        /*0008*/ 	.byte	0x04, 0x17
        /*000a*/ 	.short	(.L_13 - .L_12)
.L_12:
        /*000c*/ 	.word	0x00000000
        /*0010*/ 	.short	0x0007
        /*0012*/ 	.short	0x0038
        /*0014*/ 	.byte	0x00, 0xf0, 0x11, 0x00


	//----- nvinfo : EIATTR_KPARAM_INFO
	.align		4
.L_13:
        /*0018*/ 	.byte	0x04, 0x17
        /*001a*/ 	.short	(.L_15 - .L_14)
.L_14:
        /*001c*/ 	.word	0x00000000
        /*0020*/ 	.short	0x0006
        /*0022*/ 	.short	0x0030
        /*0024*/ 	.byte	0x00, 0xf4, 0x21, 0x00


	//----- nvinfo : EIATTR_KPARAM_INFO
	.align		4
.L_15:
        /*0028*/ 	.byte	0x04, 0x17
        /*002a*/ 	.short	(.L_17 - .L_16)
.L_16:
        /*002c*/ 	.word	0x00000000
        /*0030*/ 	.short	0x0005
        /*0032*/ 	.short	0x0028
        /*0034*/ 	.byte	0x00, 0xf4, 0x21, 0x00


	//----- nvinfo : EIATTR_KPARAM_INFO
	.align		4
.L_17:
        /*0038*/ 	.byte	0x04, 0x17
        /*003a*/ 	.short	(.L_19 - .L_18)
.L_18:
        /*003c*/ 	.word	0x00000000
        /*0040*/ 	.short	0x0004
        /*0042*/ 	.short	0x0020
        /*0044*/ 	.byte	0x00, 0xf4, 0x21, 0x00


	//----- nvinfo : EIATTR_KPARAM_INFO
	.align		4
.L_19:
        /*0048*/ 	.byte	0x04, 0x17
        /*004a*/ 	.short	(.L_21 - .L_20)
.L_20:
        /*004c*/ 	.word	0x00000000
        /*0050*/ 	.short	0x0003
        /*0052*/ 	.short	0x0018
        /*0054*/ 	.byte	0x00, 0xf4, 0x21, 0x00


	//----- nvinfo : EIATTR_KPARAM_INFO
	.align		4
.L_21:
        /*0058*/ 	.byte	0x04, 0x17
        /*005a*/ 	.short	(.L_23 - .L_22)
.L_22:
        /*005c*/ 	.word	0x00000000
        /*0060*/ 	.short	0x0002
        /*0062*/ 	.short	0x0010
        /*0064*/ 	.byte	0x00, 0xf4, 0x21, 0x00


	//----- nvinfo : EIATTR_KPARAM_INFO
	.align		4
.L_23:
        /*0068*/ 	.byte	0x04, 0x17
        /*006a*/ 	.short	(.L_25 - .L_24)
.L_24:
        /*006c*/ 	.word	0x00000000
        /*0070*/ 	.short	0x0001
        /*0072*/ 	.short	0x0008
        /*0074*/ 	.byte	0x00, 0xf4, 0x21, 0x00


	//----- nvinfo : EIATTR_KPARAM_INFO
	.align		4
.L_25:
        /*0078*/ 	.byte	0x04, 0x17
        /*007a*/ 	.short	(.L_27 - .L_26)
.L_26:
        /*007c*/ 	.word	0x00000000
        /*0080*/ 	.short	0x0000
        /*0082*/ 	.short	0x0000
        /*0084*/ 	.byte	0x00, 0xf4, 0x21, 0x00


	//----- nvinfo : EIATTR_SPARSE_MMA_MASK
	.align		4
.L_27:
        /*0088*/ 	.byte	0x03, 0x50
        /*008a*/ 	.short	0x0000


	//----- nvinfo : EIATTR_MAXREG_COUNT
	.align		4
        /*008c*/ 	.byte	0x03, 0x1b
        /*008e*/ 	.short	0x00ff


	//----- nvinfo : EIATTR_EXIT_INSTR_OFFSETS
	.align		4
        /*0090*/ 	.byte	0x04, 0x1c
        /*0092*/ 	.short	(.L_29 - .L_28)


	//   ....[0]....
.L_28:
        /*0094*/ 	.word	0x000003d0


	//   ....[1]....
        /*0098*/ 	.word	0x000003f0


	//----- nvinfo : EIATTR_REQNTID
	.align		4
.L_29:
        /*009c*/ 	.byte	0x04, 0x10
        /*009e*/ 	.short	(.L_31 - .L_30)
.L_30:
        /*00a0*/ 	.word	0x00000080
        /*00a4*/ 	.word	0x00000001
        /*00a8*/ 	.word	0x00000001


	//----- nvinfo : EIATTR_CBANK_PARAM_SIZE
	.align		4
.L_31:
        /*00ac*/ 	.byte	0x03, 0x19
        /*00ae*/ 	.short	0x003c


	//----- nvinfo : EIATTR_PARAM_CBANK
	.align		4
        /*00b0*/ 	.byte	0x04, 0x0a
        /*00b2*/ 	.short	(.L_33 - .L_32)
	.align		4
.L_32:
        /*00b4*/ 	.word	index@(.nv.constant0.triton_poi_fused__native_batch_norm_legit_no_training_mean_silu_35)
        /*00b8*/ 	.short	0x0210
        /*00ba*/ 	.short	0x003c


	//----- nvinfo : EIATTR_SW_WAR
	.align		4
.L_33:
        /*00bc*/ 	.byte	0x04, 0x36
        /*00be*/ 	.short	(.L_35 - .L_34)
.L_34:
        /*00c0*/ 	.word	0x00000008
.L_35:


//--------------------- .nv.callgraph             --------------------------
	.section	.nv.callgraph,"",@"SHT_CUDA_CALLGRAPH"
	.align	4
	.sectionentsize	8
	.align		4
        /*0000*/ 	.word	0x00000000
	.align		4
        /*0004*/ 	.word	0xffffffff
	.align		4
        /*0008*/ 	.word	0x00000000
	.align		4
        /*000c*/ 	.word	0xfffffffe
	.align		4
        /*0010*/ 	.word	0x00000000
	.align		4
        /*0014*/ 	.word	0xfffffffd
	.align		4
        /*0018*/ 	.word	0x00000000
	.align		4
        /*001c*/ 	.word	0xfffffffc


//--------------------- .nv.constant4             --------------------------
	.section	.nv.constant4,"a",@progbits
	.align	8
	.align		8
.nv.constant4:
        /*0000*/ 	.dword	_$_str
	.align		8
        /*0008*/ 	.dword	_$_str_$_2


//--------------------- .text.triton_poi_fused__native_batch_norm_legit_no_training_mean_silu_35 --------------------------
	.section	.text.triton_poi_fused__native_batch_norm_legit_no_training_mean_silu_35,"ax",@progbits
	.align	128
        .global         triton_poi_fused__native_batch_norm_legit_no_training_mean_silu_35
        .type           triton_poi_fused__native_batch_norm_legit_no_training_mean_silu_35,@function
        .size           triton_poi_fused__native_batch_norm_legit_no_training_mean_silu_35,(.L_x_1 - triton_poi_fused__native_batch_norm_legit_no_training_mean_silu_35)
        .other          triton_poi_fused__native_batch_norm_legit_no_training_mean_silu_35,@"STO_CUDA_ENTRY STV_DEFAULT"
triton_poi_fused__native_batch_norm_legit_no_training_mean_silu_35:
.text.triton_poi_fused__native_batch_norm_legit_no_training_mean_silu_35:
[----:B------:R-:W0:Y:S01]  /*0000*/  LDC R1, c[0x0][0x28] ;  /* 0x00000a00ff017b82 */ /* 0x000e220000000800 */
[----:B------:R-:W1:Y:S07]  /*0010*/  S2R R0, SR_TID.X ;  /* 0x0000000000007919 */ /* 0x000e6e0000002100 */
[----:B------:R-:W2:Y:S01]  /*0020*/  LDC.64 R6, c[0x0][0x220] ;  /* 0x00008800ff067b82 */ /* 0x000ea20000000a00 */
[----:B------:R-:W-:Y:S01]  /*0030*/  CS2R R14, SRZ ;  /* 0x00000000000e7805 */ /* 0x000fe2000001ff00 */
[----:B------:R-:W-:Y:S01]  /*0040*/  ULDC.64 UR4, c[0x0][0x208] ;  /* 0x0000820000047ab9 */ /* 0x000fe20000000a00 */
[----:B------:R-:W3:Y:S05]  /*0050*/  S2R R3, SR_CTAID.X ;  /* 0x0000000000037919 */ /* 0x000eea0000002500 */
[----:B------:R-:W4:Y:S08]  /*0060*/  LDC.64 R4, c[0x0][0x218] ;  /* 0x00008600ff047b82 */ /* 0x000f300000000a00 */
[----:B------:R-:W5:Y:S08]  /*0070*/  LDC.64 R8, c[0x0][0x228] ;  /* 0x00008a00ff087b82 */ /* 0x000f700000000a00 */
[----:B------:R-:W5:Y:S01]  /*0080*/  LDC.64 R10, c[0x0][0x230] ;  /* 0x00008c00ff0a7b82 */ /* 0x000f620000000a00 */
[----:B-1----:R-:W-:-:S04]  /*0090*/  LOP3.LUT R0, R0, 0x7f, RZ, 0xc0, !PT ;  /* 0x0000007f00007812 */ /* 0x002fc800078ec0ff */
[----:B---3--:R-:W-:-:S04]  /*00a0*/  LEA R0, R3, R0, 0x7 ;  /* 0x0000000003007211 */ /* 0x008fc800078e38ff */
[C---:B------:R-:W-:Y:S01]  /*00b0*/  ISETP.GE.AND P0, PT, R0.reuse, 0x1800, PT ;  /* 0x000018000000780c */ /* 0x040fe20003f06270 */
[----:B------:R-:W-:-:S05]  /*00c0*/  IMAD.HI R2, R0, 0x2aaaaaab, RZ ;  /* 0x2aaaaaab00027827 */ /* 0x000fca00078e02ff */
[----:B------:R-:W-:-:S04]  /*00d0*/  SHF.R.U32.HI R3, RZ, 0x1f, R2 ;  /* 0x0000001fff037819 */ /* 0x000fc80000011602 */
[----:B------:R-:W-:-:S05]  /*00e0*/  LEA.HI R3, R2, R3, RZ, 0x18 ;  /* 0x0000000302037211 */ /* 0x000fca00078fc0ff */
[----:B------:R-:W-:Y:S02]  /*00f0*/  IMAD R13, R3, -0x600, R0 ;  /* 0xfffffa00030d7824 */ /* 0x000fe400078e0200 */
[----:B------:R-:W1:Y:S02]  /*0100*/  LDC.64 R2, c[0x0][0x210] ;  /* 0x00008400ff027b82 */ /* 0x000e640000000a00 */
[----:B--2---:R-:W-:-:S05]  /*0110*/  IMAD.WIDE R6, R13, 0x4, R6 ;  /* 0x000000040d067825 */ /* 0x004fca00078e0206 */
[----:B------:R5:W2:Y:S01]  /*0120*/  @!P0 LDG.E.EL R14, desc[UR4][R6.64] ;  /* 0x00000004060e8981 */ /* 0x000aa2000c2e1900 */
[----:B------:R-:W-:Y:S01]  /*0130*/  HFMA2.MMA R12, -RZ, RZ, 0, 0 ;  /* 0x00000000ff0c7435 */ /* 0x000fe200000001ff */
[----:B----4-:R-:W-:-:S05]  /*0140*/  IMAD.WIDE R4, R13, 0x4, R4 ;  /* 0x000000040d047825 */ /* 0x010fca00078e0204 */
[----:B------:R3:W4:Y:S01]  /*0150*/  @!P0 LDG.E.EL R15, desc[UR4][R4.64] ;  /* 0x00000004040f8981 */ /* 0x000722000c2e1900 */
[----:B-----5:R-:W-:-:S04]  /*0160*/  IMAD.WIDE R6, R13, 0x4, R8 ;  /* 0x000000040d067825 */ /* 0x020fc800078e0208 */
[----:B-1----:R-:W-:Y:S01]  /*0170*/  IMAD.WIDE R2, R0, 0x4, R2 ;  /* 0x0000000400027825 */ /* 0x002fe200078e0202 */
[----:B------:R-:W-:Y:S01]  /*0180*/  MOV R16, 0x3e800000 ;  /* 0x3e80000000107802 */ /* 0x000fe20000000f00 */
[----:B---3--:R-:W1:Y:S02]  /*0190*/  LDC.64 R4, c[0x0][0x240] ;  /* 0x00009000ff047b82 */ /* 0x008e640000000a00 */
[----:B0-----:R-:W-:Y:S01]  /*01a0*/  IMAD.WIDE R8, R13, 0x4, R10 ;  /* 0x000000040d087825 */ /* 0x001fe200078e020a */
[----:B------:R0:W4:Y:S01]  /*01b0*/  @!P0 LDG.E R12, desc[UR4][R2.64] ;  /* 0x00000004020c8981 */ /* 0x000122000c1e1900 */
[----:B------:R-:W-:-:S06]  /*01c0*/  CS2R R10, SRZ ;  /* 0x00000000000a7805 */ /* 0x000fcc000001ff00 */
[----:B------:R-:W3:Y:S04]  /*01d0*/  @!P0 LDG.E.EL R10, desc[UR4][R6.64] ;  /* 0x00000004060a8981 */ /* 0x000ee8000c2e1900 */
[----:B------:R-:W3:Y:S01]  /*01e0*/  @!P0 LDG.E.EL R11, desc[UR4][R8.64] ;  /* 0x00000004080b8981 */ /* 0x000ee2000c2e1900 */
[----:B-1----:R-:W-:-:S04]  /*01f0*/  IMAD.WIDE R4, R0, 0x4, R4 ;  /* 0x0000000400047825 */ /* 0x002fc800078e0204 */
[----:B--2---:R-:W-:-:S04]  /*0200*/  FADD R14, R14, 0.0010000000474974513054 ;  /* 0x3a83126f0e0e7421 */ /* 0x004fc80000000000 */
[----:B------:R-:W1:Y:S02]  /*0210*/  MUFU.SQRT R13, R14 ;  /* 0x0000000e000d7308 */ /* 0x000e640000002000 */
[C---:B-1----:R-:W-:Y:S02]  /*0220*/  FSETP.GT.AND P1, PT, R13.reuse, 8.50705917302346158658e+37, PT ;  /* 0x7e8000000d00780b */ /* 0x042fe40003f24000 */
[----:B------:R-:W-:-:S11]  /*0230*/  FSETP.GEU.AND P2, PT, R13, 1.175494350822287508e-38, PT ;  /* 0x008000000d00780b */ /* 0x000fd60003f4e000 */
[----:B------:R-:W-:-:S04]  /*0240*/  @P1 FMUL R13, R13, 0.25 ;  /* 0x3e8000000d0d1820 */ /* 0x000fc80000400000 */
[----:B------:R-:W-:-:S06]  /*0250*/  @!P2 FMUL R13, R13, 16777216 ;  /* 0x4b8000000d0da820 */ /* 0x000fcc0000400000 */
[----:B------:R-:W1:Y:S01]  /*0260*/  MUFU.RCP R13, R13 ;  /* 0x0000000d000d7308 */ /* 0x000e620000001000 */
[----:B0-----:R-:W-:Y:S01]  /*0270*/  FSEL R2, R16, 1, P1 ;  /* 0x3f80000010027808 */ /* 0x001fe20000800000 */
[----:B----4-:R-:W-:-:S04]  /*0280*/  FADD R12, -R15, R12 ;  /* 0x0000000c0f0c7221 */ /* 0x010fc80000000100 */
[----:B------:R-:W-:-:S04]  /*0290*/  @!P2 FMUL R2, R2, 16777216 ;  /* 0x4b8000000202a820 */ /* 0x000fc80000400000 */
[----:B-1----:R-:W-:-:S04]  /*02a0*/  FMUL R3, R13, R2 ;  /* 0x000000020d037220 */ /* 0x002fc80000400000 */
[----:B------:R-:W-:-:S04]  /*02b0*/  FMUL R12, R12, R3 ;  /* 0x000000030c0c7220 */ /* 0x000fc80000400000 */
[----:B---3--:R-:W-:-:S04]  /*02c0*/  FFMA R11, R12, R10, R11 ;  /* 0x0000000a0c0b7223 */ /* 0x008fc8000000000b */
[----:B------:R-:W-:-:S04]  /*02d0*/  FADD R2, RZ, -R11 ;  /* 0x8000000bff027221 */ /* 0x000fc80000000000 */
[----:B------:R-:W-:-:S05]  /*02e0*/  FMUL R6, R2, 1.4426950216293334961 ;  /* 0x3fb8aa3b02067820 */ /* 0x000fca0000400000 */
[----:B------:R-:W-:-:S13]  /*02f0*/  FSETP.GEU.AND P1, PT, R6, -126, PT ;  /* 0xc2fc00000600780b */ /* 0x000fda0003f2e000 */
[----:B------:R-:W-:-:S04]  /*0300*/  @!P1 FMUL R6, R6, 0.5 ;  /* 0x3f00000006069820 */ /* 0x000fc80000400000 */
[----:B------:R-:W0:Y:S02]  /*0310*/  MUFU.EX2 R2, R6 ;  /* 0x0000000600027308 */ /* 0x000e240000000800 */
[----:B0-----:R-:W-:-:S04]  /*0320*/  @!P1 FMUL R2, R2, R2 ;  /* 0x0000000202029220 */ /* 0x001fc80000400000 */
[----:B------:R-:W-:Y:S02]  /*0330*/  FADD R7, R2, 1 ;  /* 0x3f80000002077421 */ /* 0x000fe40000000000 */
[----:B------:R-:W0:Y:S03]  /*0340*/  LDC.64 R2, c[0x0][0x238] ;  /* 0x00008e00ff027b82 */ /* 0x000e260000000a00 */
[----:B------:R-:W-:-:S13]  /*0350*/  FSETP.GT.AND P1, PT, R7, 8.50705917302346158658e+37, PT ;  /* 0x7e8000000700780b */ /* 0x000fda0003f24000 */
[----:B------:R-:W-:-:S06]  /*0360*/  @P1 FMUL R7, R7, 0.25 ;  /* 0x3e80000007071820 */ /* 0x000fcc0000400000 */
[----:B------:R-:W1:Y:S01]  /*0370*/  MUFU.RCP R7, R7 ;  /* 0x0000000700077308 */ /* 0x000e620000001000 */
[----:B------:R-:W-:Y:S01]  /*0380*/  FSEL R8, R16, 1, P1 ;  /* 0x3f80000010087808 */ /* 0x000fe20000800000 */
[----:B0-----:R-:W-:-:S05]  /*0390*/  IMAD.WIDE R2, R0, 0x4, R2 ;  /* 0x0000000400027825 */ /* 0x001fca00078e0202 */
[----:B------:R0:W-:Y:S01]  /*03a0*/  @!P0 STG.E desc[UR4][R2.64], R11 ;  /* 0x0000000b02008986 */ /* 0x0001e2000c101904 */
[----:B-1----:R-:W-:-:S04]  /*03b0*/  FMUL R8, R7, R8 ;  /* 0x0000000807087220 */ /* 0x002fc80000400000 */
[----:B------:R-:W-:Y:S01]  /*03c0*/  FMUL R9, R11, R8 ;  /* 0x000000080b097220 */ /* 0x000fe20000400000 */
[----:B0-----:R-:W-:Y:S06]  /*03d0*/  @P0 EXIT ;  /* 0x000000000000094d */ /* 0x001fec0003800000 */
[----:B------:R-:W-:Y:S01]  /*03e0*/  STG.E desc[UR4][R4.64], R9 ;  /* 0x0000000904007986 */ /* 0x000fe2000c101904 */
[----:B------:R-:W-:Y:S05]  /*03f0*/  EXIT ;  /* 0x000000000000794d */ /* 0x000fea0003800000 */
.L_x_0:
[----:B------:R-:W-:-:S00]  /*0400*/  BRA `(.L_x_0) ;  /* 0xfffffffc00fc7947 */ /* 0x000fc0000383ffff */
[----:B------:R-:W-:-:S00]  /*0410*/  NOP ;  /* 0x0000000000007918 */ /* 0x000fc00000000000 */
        /* <DEDUP_REMOVED lines=14> */
.L_x_1:


//--------------------- .nv.global.init           --------------------------
	.section	.nv.global.init,"aw",@progbits
.nv.global.init:
	.type		_$_str,@object
	.size		_$_str,(_$_str_$_2 - _$_str)
_$_str:
        /*0000*/ 	.byte	0x5f, 0x5f, 0x43, 0x55, 0x44, 0x41, 0x5f, 0x46, 0x54, 0x5a, 0x00
	.type		_$_str_$_2,@object
	.size		_$_str_$_2,(.L_1 - _$_str_$_2)
_$_str_$_2:
        /*000b*/ 	.byte	0x5f, 0x5f, 0x43, 0x55, 0x44, 0x41, 0x5f, 0x50, 0x52, 0x45, 0x43, 0x5f, 0x53, 0x51, 0x52, 0x54
        /*001b*/ 	.byte	0x00
.L_1:


//--------------------- .nv.constant0.triton_poi_fused__native_batch_norm_legit_no_training_mean_silu_35 --------------------------
	.section	.nv.constant0.triton_poi_fused__native_batch_norm_legit_no_training_mean_silu_35,"a",@progbits
	.sectionflags	@""
	.align	4
.nv.constant0.triton_poi_fused__native_batch_norm_legit_no_training_mean_silu_35:
	.zero		588
